//
// Generated by NVIDIA NVVM Compiler
//
// Compiler Build ID: CL-36424714
// Cuda compilation tools, release 13.0, V13.0.88
// Based on NVVM 20.0.0
//

.version 9.0
.target sm_100
.address_size 64

	// .globl	_Z18print_warp_detailsv
.extern .func  (.param .b32 func_retval0) vprintf
(
	.param .b64 vprintf_param_0,
	.param .b64 vprintf_param_1
)
;
.global .align 1 .b8 $str[81] = {116, 104, 114, 101, 97, 100, 73, 100, 120, 46, 120, 61, 37, 100, 32, 98, 108, 111, 99, 107, 73, 100, 120, 46, 120, 61, 37, 100, 32, 98, 108, 111, 99, 107, 73, 100, 120, 46, 121, 61, 37, 100, 32, 103, 105, 100, 61, 37, 100, 32, 119, 97, 114, 112, 95, 105, 100, 61, 37, 100, 32, 103, 108, 111, 98, 97, 108, 95, 98, 108, 111, 99, 107, 95, 105, 100, 61, 37, 100, 10};

.visible .entry _Z18print_warp_detailsv()
{
	.local .align 8 .b8 	__local_depot0[24];
	.reg .b64 	%SP;
	.reg .b64 	%SPL;
	.reg .b32 	%r<11>;
	.reg .b64 	%rd<5>;

	mov.u64 	%SPL, __local_depot0;
	cvta.local.u64 	%SP, %SPL;
	add.u64 	%rd1, %SP, 0;
	add.u64 	%rd2, %SPL, 0;
	mov.u32 	%r1, %ctaid.y;
	mov.u32 	%r2, %nctaid.x;
	mov.u32 	%r3, %ntid.x;
	mov.u32 	%r4, %ctaid.x;
	mov.u32 	%r5, %tid.x;
	mad.lo.s32 	%r6, %r1, %r2, %r4;
	mad.lo.s32 	%r7, %r6, %r3, %r5;
	shr.u32 	%r8, %r5, 5;
	st.local.v2.u32 	[%rd2], {%r5, %r4};
	st.local.v2.u32 	[%rd2+8], {%r1, %r7};
	st.local.v2.u32 	[%rd2+16], {%r8, %r6};
	mov.u64 	%rd3, $str;
	cvta.global.u64 	%rd4, %rd3;
	{ // callseq 0, 0
	.param .b64 param0;
	st.param.b64 	[param0], %rd4;
	.param .b64 param1;
	st.param.b64 	[param1], %rd1;
	.param .b32 retval0;
	call.uni (retval0), 
	vprintf, 
	(
	param0, 
	param1
	);
	ld.param.b32 	%r9, [retval0];
	} // callseq 0
	ret;

}


// ===== COMPILED SASS (sm_100) =====

	.target	sm_100

	.elftype	@"ET_EXEC"


//--------------------- .note.nv.tkinfo           --------------------------
	.section	.note.nv.tkinfo,"",@"SHT_NOTE"
	.sectionflags	@"SHF_NOTE_NV_TKINFO"
	.tkinfo
        /*0018*/ 	.word	0x00000002
        /*0030*/ 	.string	""
        /*0030*/ 	.string	"ptxas"
        /*0030*/ 	.string	"Cuda compilation tools, release 13.0, V13.0.88"
        /*0030*/ 	.string	"Build cuda_13.0.r13.0/compiler.36424714_0"
        /*0030*/ 	.string	"-arch sm_100 -m 64 "



//--------------------- .note.nv.cuinfo           --------------------------
	.section	.note.nv.cuinfo,"",@"SHT_NOTE"
	.sectionflags	@"SHF_NOTE_NV_CUINFO"
        /*0018*/ 	.short	0x0002
        /*001a*/ 	.short	0x0064
        /*001c*/ 	.short	0x0082
	.zero		2


//--------------------- .nv.info                  --------------------------
	.section	.nv.info,"",@"SHT_CUDA_INFO"
	.align	4


	//----- nvinfo : EIATTR_REGCOUNT
	.align		4
        /*0000*/ 	.byte	0x04, 0x2f
        /*0002*/ 	.short	(.L_2 - .L_1)
	.align		4
.L_1:
        /*0004*/ 	.word	index@(_Z18print_warp_detailsv)
        /*0008*/ 	.word	0x00000018


	//----- nvinfo : EIATTR_FRAME_SIZE
	.align		4
.L_2:
        /*000c*/ 	.byte	0x04, 0x11
        /*000e*/ 	.short	(.L_4 - .L_3)
	.align		4
.L_3:
        /*0010*/ 	.word	index@(_Z18print_warp_detailsv)
        /*0014*/ 	.word	0x00000018


	//----- nvinfo : EIATTR_MIN_STACK_SIZE
	.align		4
.L_4:
        /*0018*/ 	.byte	0x04, 0x12
        /*001a*/ 	.short	(.L_6 - .L_5)
	.align		4
.L_5:
        /*001c*/ 	.word	index@(_Z18print_warp_detailsv)
        /*0020*/ 	.word	0x00000018
.L_6:


//--------------------- .nv.compat                --------------------------
	.section	.nv.compat,"",@"SHT_CUDA_COMPAT_INFO"
	.align	4
        /*0000*/ 	.byte	0x02, 0x09, 0x00, 0x00, 0x02, 0x02, 0x01, 0x00, 0x02, 0x05, 0x05, 0x00, 0x03, 0x07, 0x01, 0x01
        /*0010*/ 	.byte	0x02, 0x03, 0x00, 0x00, 0x02, 0x06, 0x01, 0x00, 0x04, 0x0b, 0x08, 0x00, 0x09, 0x00, 0x00, 0x00
        /*0020*/ 	.byte	0x00, 0x00, 0x00, 0x00


//--------------------- .nv.info._Z18print_warp_detailsv --------------------------
	.section	.nv.info._Z18print_warp_detailsv,"",@"SHT_CUDA_INFO"
	.sectionflags	@""
	.align	4


	//----- nvinfo : EIATTR_CUDA_API_VERSION
	.align		4
        /*0000*/ 	.byte	0x04, 0x37
        /*0002*/ 	.short	(.L_8 - .L_7)
.L_7:
        /*0004*/ 	.word	0x00000082


	//----- nvinfo : EIATTR_SPARSE_MMA_MASK
	.align		4
.L_8:
        /*0008*/ 	.byte	0x03, 0x50
        /*000a*/ 	.short	0x0000


	//----- nvinfo : EIATTR_MAXREG_COUNT
	.align		4
        /*000c*/ 	.byte	0x03, 0x1b
        /*000e*/ 	.short	0x00ff


	//----- nvinfo : EIATTR_EXTERNS
	.align		4
        /*0010*/ 	.byte	0x04, 0x0f
        /*0012*/ 	.short	(.L_10 - .L_9)


	//   ....[0]....
	.align		4
.L_9:
        /*0014*/ 	.word	index@(vprintf)


	//----- nvinfo : EIATTR_MERCURY_ISA_VERSION
	.align		4
.L_10:
        /*0018*/ 	.byte	0x03, 0x5f
        /*001a*/ 	.short	0x0101


	//----- nvinfo : EIATTR_VRC_CTA_INIT_COUNT
	.align		4
        /*001c*/ 	.byte	0x02, 0x4a
	.zero		1
	.zero		1


	//----- nvinfo : EIATTR_SYSCALL_OFFSETS
	.align		4
        /*0020*/ 	.byte	0x04, 0x46
        /*0022*/ 	.short	(.L_12 - .L_11)


	//   ....[0]....
.L_11:
        /*0024*/ 	.word	0x00000170


	//----- nvinfo : EIATTR_EXIT_INSTR_OFFSETS
	.align		4
.L_12:
        /*0028*/ 	.byte	0x04, 0x1c
        /*002a*/ 	.short	(.L_14 - .L_13)


	//   ....[0]....
.L_13:
        /*002c*/ 	.word	0x00000180


	//----- nvinfo : EIATTR_SW_WAR
	.align		4
.L_14:
        /*0030*/ 	.byte	0x04, 0x36
        /*0032*/ 	.short	(.L_16 - .L_15)
.L_15:
        /*0034*/ 	.word	0x00000008
.L_16:


//--------------------- .nv.callgraph             --------------------------
	.section	.nv.callgraph,"",@"SHT_CUDA_CALLGRAPH"
	.align	4
	.sectionentsize	8
	.align		4
        /*0000*/ 	.word	0x00000000
	.align		4
        /*0004*/ 	.word	0xffffffff
	.align		4
        /*0008*/ 	.word	index@(_Z18print_warp_detailsv)
	.align		4
        /*000c*/ 	.word	index@(vprintf)
	.align		4
        /*0010*/ 	.word	0x00000000
	.align		4
        /*0014*/ 	.word	0xfffffffe
	.align		4
        /*0018*/ 	.word	0x00000000
	.align		4
        /*001c*/ 	.word	0xfffffffd
	.align		4
        /*0020*/ 	.word	0x00000000
	.align		4
        /*0024*/ 	.word	0xfffffffc


//--------------------- .nv.constant4             --------------------------
	.section	.nv.constant4,"a",@progbits
	.align	8
	.align		8
.nv.constant4:
        /*0000*/ 	.dword	vprintf
	.align		8
        /*0008*/ 	.dword	$str


//--------------------- .text._Z18print_warp_detailsv --------------------------
	.section	.text._Z18print_warp_detailsv,"ax",@progbits
	.align	128
        .global         _Z18print_warp_detailsv
        .type           _Z18print_warp_detailsv,@function
        .size           _Z18print_warp_detailsv,(.L_x_2 - _Z18print_warp_detailsv)
        .other          _Z18print_warp_detailsv,@"STO_CUDA_ENTRY STV_DEFAULT"
_Z18print_warp_detailsv:
.text._Z18print_warp_detailsv:
[----:B------:R-:W0:Y:S01]  /*0000*/  LDC R1, c[0x0][0x37c] ;  /* 0x0000df00ff017b82 */ /* 0x000e220000000800 */
[----:B------:R-:W1:Y:S01]  /*0010*/  S2R R10, SR_CTAID.Y ;  /* 0x00000000000a7919 */ /* 0x000e620000002600 */
[----:B------:R-:W2:Y:S01]  /*0020*/  LDCU UR5, c[0x0][0x2fc] ;  /* 0x00005f80ff0577ac */ /* 0x000ea20008000800 */
[----:B0-----:R-:W-:Y:S01]  /*0030*/  VIADD R1, R1, 0xffffffe8 ;  /* 0xffffffe801017836 */ /* 0x001fe20000000000 */
[----:B------:R-:W-:Y:S01]  /*0040*/  MOV R0, 0x0 ;  /* 0x0000000000007802 */ /* 0x000fe20000000f00 */
[----:B------:R-:W1:Y:S01]  /*0050*/  S2R R13, SR_CTAID.X ;  /* 0x00000000000d7919 */ /* 0x000e620000002500 */
[----:B------:R-:W1:Y:S02]  /*0060*/  LDCU UR4, c[0x0][0x370] ;  /* 0x00006e00ff0477ac */ /* 0x000e640008000800 */
[----:B------:R0:W3:Y:S01]  /*0070*/  LDC.64 R8, c[0x4][R0] ;  /* 0x0100000000087b82 */ /* 0x0000e20000000a00 */
[----:B------:R-:W4:Y:S01]  /*0080*/  S2R R12, SR_TID.X ;  /* 0x00000000000c7919 */ /* 0x000f220000002100 */
[----:B------:R-:W5:Y:S01]  /*0090*/  LDCU UR6, c[0x0][0x360] ;  /* 0x00006c00ff0677ac */ /* 0x000f620008000800 */
[----:B-1----:R-:W-:Y:S01]  /*00a0*/  IMAD R3, R10, UR4, R13 ;  /* 0x000000040a037c24 */ /* 0x002fe2000f8e020d */
[----:B------:R-:W1:Y:S01]  /*00b0*/  LDCU UR4, c[0x0][0x2f8] ;  /* 0x00005f00ff0477ac */ /* 0x000e620008000800 */
[----:B----4-:R-:W-:-:S02]  /*00c0*/  SHF.R.U32.HI R2, RZ, 0x5, R12 ;  /* 0x00000005ff027819 */ /* 0x010fc4000001160c */
[----:B-----5:R-:W-:Y:S01]  /*00d0*/  IMAD R11, R3, UR6, R12 ;  /* 0x00000006030b7c24 */ /* 0x020fe2000f8e020c */
[----:B------:R0:W-:Y:S01]  /*00e0*/  STL.64 [R1], R12 ;  /* 0x0000000c01007387 */ /* 0x0001e20000100a00 */
[----:B------:R-:W4:Y:S03]  /*00f0*/  LDCU.64 UR6, c[0x4][0x8] ;  /* 0x01000100ff0677ac */ /* 0x000f260008000a00 */
[----:B------:R0:W-:Y:S04]  /*0100*/  STL.64 [R1+0x10], R2 ;  /* 0x0000100201007387 */ /* 0x0001e80000100a00 */
[----:B------:R0:W-:Y:S01]  /*0110*/  STL.64 [R1+0x8], R10 ;  /* 0x0000080a01007387 */ /* 0x0001e20000100a00 */
[----:B-1----:R-:W-:-:S05]  /*0120*/  IADD3 R6, P0, PT, R1, UR4, RZ ;  /* 0x0000000401067c10 */ /* 0x002fca000ff1e0ff */
[----:B--2---:R-:W-:Y:S01]  /*0130*/  IMAD.X R7, RZ, RZ, UR5, P0 ;  /* 0x00000005ff077e24 */ /* 0x004fe200080e06ff */
[----:B----4-:R-:W-:Y:S01]  /*0140*/  MOV R5, UR7 ;  /* 0x0000000700057c02 */ /* 0x010fe20008000f00 */
[----:B0--3--:R-:W-:-:S07]  /*0150*/  IMAD.U32 R4, RZ, RZ, UR6 ;  /* 0x00000006ff047e24 */ /* 0x009fce000f8e00ff */
[----:B------:R-:W-:-:S07]  /*0160*/  LEPC R20, `(.L_x_0) ;  /* 0x000000001014794e */ /* 0x000fce0000000000 */
[----:B------:R-:W-:Y:S05]  /*0170*/  CALL.ABS.NOINC R8 ;  /* 0x0000000008007343 */ /* 0x000fea0003c00000 */
.L_x_0:
[----:B------:R-:W-:Y:S05]  /*0180*/  EXIT ;  /* 0x000000000000794d */ /* 0x000fea0003800000 */
.L_x_1:
[----:B------:R-:W-:-:S00]  /*0190*/  BRA `(.L_x_1) ;  /* 0xfffffffc00fc7947 */ /* 0x000fc0000383ffff */
[----:B------:R-:W-:-:S00]  /*01a0*/  NOP ;  /* 0x0000000000007918 */ /* 0x000fc00000000000 */
        /* <DEDUP_REMOVED lines=13> */
.L_x_2:


//--------------------- .nv.global.init           --------------------------
	.section	.nv.global.init,"aw",@progbits
.nv.global.init:
	.type		$str,@object
	.size		$str,(.L_0 - $str)
$str:
        /*0000*/ 	.byte	0x74, 0x68, 0x72, 0x65, 0x61, 0x64, 0x49, 0x64, 0x78, 0x2e, 0x78, 0x3d, 0x25, 0x64, 0x20, 0x62
        /*0010*/ 	.byte	0x6c, 0x6f, 0x63, 0x6b, 0x49, 0x64, 0x78, 0x2e, 0x78, 0x3d, 0x25, 0x64, 0x20, 0x62, 0x6c, 0x6f
        /*0020*/ 	.byte	0x63, 0x6b, 0x49, 0x64, 0x78, 0x2e, 0x79, 0x3d, 0x25, 0x64, 0x20, 0x67, 0x69, 0x64, 0x3d, 0x25
        /*0030*/ 	.byte	0x64, 0x20, 0x77, 0x61, 0x72, 0x70, 0x5f, 0x69, 0x64, 0x3d, 0x25, 0x64, 0x20, 0x67, 0x6c, 0x6f
        /*0040*/ 	.byte	0x62, 0x61, 0x6c, 0x5f, 0x62, 0x6c, 0x6f, 0x63, 0x6b, 0x5f, 0x69, 0x64, 0x3d, 0x25, 0x64, 0x0a
        /*0050*/ 	.byte	0x00
.L_0:


//--------------------- .nv.shared.reserved.0     --------------------------
	.section	.nv.shared.reserved.0,"aw",@nobits
	.weak		__nv_reservedSMEM_offset_0_alias
	.size		__nv_reservedSMEM_offset_0_alias, 0, 64
	.other		__nv_reservedSMEM_offset_0_alias,@"STO_CUDA_RESERVED_SHARED STV_DEFAULT"
__nv_reservedSMEM_offset_0_alias:
	.zero		0
	.zero		64


//--------------------- .nv.constant0._Z18print_warp_detailsv --------------------------
	.section	.nv.constant0._Z18print_warp_detailsv,"a",@progbits
	.sectionflags	@""
	.align	4
.nv.constant0._Z18print_warp_detailsv:
	.zero		896


//--------------------- SYMBOLS --------------------------

	.type		.nv.reservedSmem.offset0,@object
	.size		.nv.reservedSmem.offset0,0x4
	.type		vprintf,@function
